	.headerflags	@"EF_CUDA_TEXMODE_UNIFIED EF_CUDA_64BIT_ADDRESS EF_CUDA_ACCELERATORS EF_CUDA_SM90 EF_CUDA_VIRTUAL_SM(EF_CUDA_SM90)"
	.elftype	@"ET_EXEC"


//--------------------- .nv.info                  --------------------------
	.section	.nv.info,"",@"SHT_CUDA_INFO"
	.align	4


	//----- nvinfo : EIATTR_REGCOUNT
	.align		4
        /*0000*/ 	.byte	0x04, 0x2f
        /*0002*/ 	.short	(.L_1 - .L_0)
	.align		4
.L_0:
        /*0004*/ 	.word	index@(triton_poi_fused_convolution_relu_0)
        /*0008*/ 	.word	0x0000000c


	//----- nvinfo : EIATTR_MIN_STACK_SIZE
	.align		4
.L_1:
        /*000c*/ 	.byte	0x04, 0x12
        /*000e*/ 	.short	(.L_3 - .L_2)
	.align		4
.L_2:
        /*0010*/ 	.word	index@(triton_poi_fused_convolution_relu_0)
        /*0014*/ 	.word	0x00000000


	//----- nvinfo : EIATTR_FRAME_SIZE
	.align		4
.L_3:
        /*0018*/ 	.byte	0x04, 0x11
        /*001a*/ 	.short	(.L_5 - .L_4)
	.align		4
.L_4:
        /*001c*/ 	.word	index@(triton_poi_fused_convolution_relu_0)
        /*0020*/ 	.word	0x00000000


	//----- nvinfo : EIATTR_MIN_STACK_SIZE
	.align		4
.L_5:
        /*0024*/ 	.byte	0x04, 0x12
        /*0026*/ 	.short	(.L_7 - .L_6)
	.align		4
.L_6:
        /*0028*/ 	.word	index@(triton_poi_fused_convolution_relu_0)
        /*002c*/ 	.word	0x00000000
.L_7:


//--------------------- .nv.info.triton_poi_fused_convolution_relu_0 --------------------------
	.section	.nv.info.triton_poi_fused_convolution_relu_0,"",@"SHT_CUDA_INFO"
	.sectionflags	@""
	.align	4


	//----- nvinfo : EIATTR_CUDA_API_VERSION
	.align		4
        /*0000*/ 	.byte	0x04, 0x37
        /*0002*/ 	.short	(.L_9 - .L_8)
.L_8:
        /*0004*/ 	.word	0x0000007c


	//----- nvinfo : EIATTR_KPARAM_INFO
	.align		4
.L_9:
        /*0008*/ 	.byte	0x04, 0x17
        /*000a*/ 	.short	(.L_11 - .L_10)
.L_10:
        /*000c*/ 	.word	0x00000000
        /*0010*/ 	.short	0x0002
        /*0012*/ 	.short	0x0010
        /*0014*/ 	.byte	0x00, 0xf0, 0x11, 0x00


	//----- nvinfo : EIATTR_KPARAM_INFO
	.align		4
.L_11:
        /*0018*/ 	.byte	0x04, 0x17
        /*001a*/ 	.short	(.L_13 - .L_12)
.L_12:
        /*001c*/ 	.word	0x00000000
        /*0020*/ 	.short	0x0001
        /*0022*/ 	.short	0x0008
        /*0024*/ 	.byte	0x00, 0xf4, 0x21, 0x00


	//----- nvinfo : EIATTR_KPARAM_INFO
	.align		4
.L_13:
        /*0028*/ 	.byte	0x04, 0x17
        /*002a*/ 	.short	(.L_15 - .L_14)
.L_14:
        /*002c*/ 	.word	0x00000000
        /*0030*/ 	.short	0x0000
        /*0032*/ 	.short	0x0000
        /*0034*/ 	.byte	0x00, 0xf4, 0x21, 0x00


	//----- nvinfo : EIATTR_SPARSE_MMA_MASK
	.align		4
.L_15:
        /*0038*/ 	.byte	0x03, 0x50
        /*003a*/ 	.short	0x0000


	//----- nvinfo : EIATTR_MAXREG_COUNT
	.align		4
        /*003c*/ 	.byte	0x03, 0x1b
        /*003e*/ 	.short	0x00ff


	//----- nvinfo : EIATTR_EXIT_INSTR_OFFSETS
	.align		4
        /*0040*/ 	.byte	0x04, 0x1c
        /*0042*/ 	.short	(.L_17 - .L_16)


	//   ....[0]....
.L_16:
        /*0044*/ 	.word	0x00000190


	//   ....[1]....
        /*0048*/ 	.word	0x000001b0


	//----- nvinfo : EIATTR_REQNTID
	.align		4
.L_17:
        /*004c*/ 	.byte	0x04, 0x10
        /*004e*/ 	.short	(.L_19 - .L_18)
.L_18:
        /*0050*/ 	.word	0x00000080
        /*0054*/ 	.word	0x00000001
        /*0058*/ 	.word	0x00000001


	//----- nvinfo : EIATTR_CBANK_PARAM_SIZE
	.align		4
.L_19:
        /*005c*/ 	.byte	0x03, 0x19
        /*005e*/ 	.short	0x0014


	//----- nvinfo : EIATTR_PARAM_CBANK
	.align		4
        /*0060*/ 	.byte	0x04, 0x0a
        /*0062*/ 	.short	(.L_21 - .L_20)
	.align		4
.L_20:
        /*0064*/ 	.word	index@(.nv.constant0.triton_poi_fused_convolution_relu_0)
        /*0068*/ 	.short	0x0210
        /*006a*/ 	.short	0x0014


	//----- nvinfo : EIATTR_SW_WAR
	.align		4
.L_21:
        /*006c*/ 	.byte	0x04, 0x36
        /*006e*/ 	.short	(.L_23 - .L_22)
.L_22:
        /*0070*/ 	.word	0x00000008
.L_23:


//--------------------- .nv.callgraph             --------------------------
	.section	.nv.callgraph,"",@"SHT_CUDA_CALLGRAPH"
	.align	4
	.sectionentsize	8
	.align		4
        /*0000*/ 	.word	0x00000000
	.align		4
        /*0004*/ 	.word	0xffffffff
	.align		4
        /*0008*/ 	.word	0x00000000
	.align		4
        /*000c*/ 	.word	0xfffffffe
	.align		4
        /*0010*/ 	.word	0x00000000
	.align		4
        /*0014*/ 	.word	0xfffffffd
	.align		4
        /*0018*/ 	.word	0x00000000
	.align		4
        /*001c*/ 	.word	0xfffffffc


//--------------------- .text.triton_poi_fused_convolution_relu_0 --------------------------
	.section	.text.triton_poi_fused_convolution_relu_0,"ax",@progbits
	.align	128
        .global         triton_poi_fused_convolution_relu_0
        .type           triton_poi_fused_convolution_relu_0,@function
        .size           triton_poi_fused_convolution_relu_0,(.L_x_1 - triton_poi_fused_convolution_relu_0)
        .other          triton_poi_fused_convolution_relu_0,@"STO_CUDA_ENTRY STV_DEFAULT"
triton_poi_fused_convolution_relu_0:
.text.triton_poi_fused_convolution_relu_0:
[----:B------:R-:W0:Y:S02]  /*0000*/  LDC R1, c[0x0][0x28] ;  /* 0x00000a00ff017b82 */ /* 0x000e240000000800 */
[----:B------:R-:W1:Y:S01]  /*0010*/  S2R R0, SR_TID.X ;  /* 0x0000000000007919 */ /* 0x000e620000002100 */
[----:B------:R-:W2:Y:S01]  /*0020*/  LDC.64 R2, c[0x0][0x210] ;  /* 0x00008400ff027b82 */ /* 0x000ea20000000a00 */
[----:B------:R-:W-:Y:S01]  /*0030*/  ULDC.64 UR4, c[0x0][0x208] ;  /* 0x0000820000047ab9 */ /* 0x000fe20000000a00 */
[----:B------:R-:W3:Y:S01]  /*0040*/  S2R R7, SR_CTAID.X ;  /* 0x0000000000077919 */ /* 0x000ee20000002500 */
[----:B-1----:R-:W-:Y:S02]  /*0050*/  LOP3.LUT R0, R0, 0x7f, RZ, 0xc0, !PT ;  /* 0x0000007f00007812 */ /* 0x002fe400078ec0ff */
[----:B---3--:R-:W-:-:S03]  /*0060*/  SHF.R.S32.HI R4, RZ, 0x18, R7 ;  /* 0x00000018ff047819 */ /* 0x008fc60000011407 */
[----:B------:R-:W-:Y:S01]  /*0070*/  IMAD R7, R7, 0x80, R0 ;  /* 0x0000008007077824 */ /* 0x000fe200078e0200 */
[----:B------:R-:W-:-:S03]  /*0080*/  SGXT R0, R4, 0x1 ;  /* 0x000000010400781a */ /* 0x000fc60000000200 */
[C---:B--2---:R-:W-:Y:S01]  /*0090*/  IMAD.WIDE R2, R7.reuse, 0x4, R2 ;  /* 0x0000000407027825 */ /* 0x044fe200078e0202 */
[----:B------:R-:W1:Y:S01]  /*00a0*/  LDC.64 R4, c[0x0][0x218] ;  /* 0x00008600ff047b82 */ /* 0x000e620000000a00 */
[----:B------:R-:W-:Y:S02]  /*00b0*/  ISETP.GE.AND P1, PT, R7, 0x100, PT ;  /* 0x000001000700780c */ /* 0x000fe40003f26270 */
[----:B------:R-:W-:Y:S01]  /*00c0*/  LEA.HI R0, R0, R7, RZ, 0x4 ;  /* 0x0000000700007211 */ /* 0x000fe200078f20ff */
[----:B------:R-:W-:-:S03]  /*00d0*/  IMAD.MOV.U32 R7, RZ, RZ, RZ ;  /* 0x000000ffff077224 */ /* 0x000fc600078e00ff */
[----:B------:R-:W-:-:S04]  /*00e0*/  SHF.R.S32.HI R0, RZ, 0x4, R0 ;  /* 0x00000004ff007819 */ /* 0x000fc80000011400 */
[----:B------:R-:W-:-:S04]  /*00f0*/  LEA.HI R6, R0, R0, RZ, 0x2 ;  /* 0x0000000000067211 */ /* 0x000fc800078f10ff */
[----:B------:R-:W-:-:S05]  /*0100*/  LOP3.LUT R9, R6, 0xfffffffc, RZ, 0xc0, !PT ;  /* 0xfffffffc06097812 */ /* 0x000fca00078ec0ff */
[----:B------:R-:W-:Y:S02]  /*0110*/  IMAD.IADD R9, R0, 0x1, -R9 ;  /* 0x0000000100097824 */ /* 0x000fe400078e0a09 */
[----:B------:R-:W-:Y:S02]  /*0120*/  IMAD.MOV.U32 R0, RZ, RZ, RZ ;  /* 0x000000ffff007224 */ /* 0x000fe400078e00ff */
[----:B-1----:R-:W-:-:S04]  /*0130*/  IMAD.WIDE R4, R9, 0x4, R4 ;  /* 0x0000000409047825 */ /* 0x002fc800078e0204 */
[----:B------:R-:W2:Y:S04]  /*0140*/  @!P1 LDG.E R0, desc[UR4][R2.64] ;  /* 0x0000000402009981 */ /* 0x000ea8000c1e1900 */
[----:B------:R-:W2:Y:S02]  /*0150*/  @!P1 LDG.E.EL R7, desc[UR4][R4.64] ;  /* 0x0000000404079981 */ /* 0x000ea4000c2e1900 */
[----:B--2---:R-:W-:Y:S01]  /*0160*/  FADD R6, R7, R0 ;  /* 0x0000000007067221 */ /* 0x004fe20000000000 */
[----:B------:R-:W-:-:S04]  /*0170*/  FSETP.GEU.AND P0, PT, R0, -R7, PT ;  /* 0x800000070000720b */ /* 0x000fc80003f0e000 */
[----:B------:R-:W-:Y:S01]  /*0180*/  FSEL R7, R6, RZ, P0 ;  /* 0x000000ff06077208 */ /* 0x000fe20000000000 */
[----:B------:R-:W-:Y:S08]  /*0190*/  @P1 EXIT ;  /* 0x000000000000194d */ /* 0x000ff00003800000 */
[----:B------:R-:W-:Y:S01]  /*01a0*/  STG.E desc[UR4][R2.64], R7 ;  /* 0x0000000702007986 */ /* 0x000fe2000c101904 */
[----:B------:R-:W-:Y:S05]  /*01b0*/  EXIT ;  /* 0x000000000000794d */ /* 0x000fea0003800000 */
.L_x_0:
[----:B------:R-:W-:-:S00]  /*01c0*/  BRA `(.L_x_0) ;  /* 0xfffffffc00fc7947 */ /* 0x000fc0000383ffff */
[----:B------:R-:W-:-:S00]  /*01d0*/  NOP ;  /* 0x0000000000007918 */ /* 0x000fc00000000000 */
        /* <DEDUP_REMOVED lines=10> */
.L_x_1:


//--------------------- .nv.constant0.triton_poi_fused_convolution_relu_0 --------------------------
	.section	.nv.constant0.triton_poi_fused_convolution_relu_0,"a",@progbits
	.sectionflags	@""
	.align	4
.nv.constant0.triton_poi_fused_convolution_relu_0:
	.zero		548
